//
// Generated by NVIDIA NVVM Compiler
//
// Compiler Build ID: CL-36424714
// Cuda compilation tools, release 13.0, V13.0.88
// Based on NVVM 20.0.0
//

.version 9.0
.target sm_100
.address_size 64


.entry _Z2rdPi(
	.param .u64 .ptr .align 1 _Z2rdPi_param_0
)
{
	.reg .pred 	%p<2>;
	.reg .b32 	%r<14>;
	.reg .b64 	%rd<5>;

	ld.param.u64 	%rd1, [_Z2rdPi_param_0];
	cvta.to.global.u64 	%rd2, %rd1;
	mov.u32 	%r1, %tid.x;
	mul.wide.u32 	%rd3, %r1, 4;
	add.s64 	%rd4, %rd2, %rd3;
	ld.global.u32 	%r2, [%rd4];
	mul.hi.s32 	%r3, %r2, -2092037281;
	add.s32 	%r4, %r3, %r2;
	shr.u32 	%r5, %r4, 31;
	shr.s32 	%r6, %r4, 16;
	add.s32 	%r7, %r6, %r5;
	mul.lo.s32 	%r8, %r7, 127773;
	sub.s32 	%r9, %r2, %r8;
	mul.lo.s32 	%r10, %r9, 16807;
	mad.lo.s32 	%r11, %r7, -2836, %r10;
	setp.lt.s32 	%p1, %r11, 0;
	add.s32 	%r12, %r11, 2147483647;
	selp.b32 	%r13, %r12, %r11, %p1;
	st.global.u32 	[%rd4], %r13;
	ret;

}


// ===== COMPILED SASS (sm_100) =====

	.target	sm_100

	.elftype	@"ET_EXEC"


//--------------------- .note.nv.tkinfo           --------------------------
	.section	.note.nv.tkinfo,"",@"SHT_NOTE"
	.sectionflags	@"SHF_NOTE_NV_TKINFO"
	.tkinfo
        /*0018*/ 	.word	0x00000002
        /*0030*/ 	.string	""
        /*0030*/ 	.string	"ptxas"
        /*0030*/ 	.string	"Cuda compilation tools, release 13.0, V13.0.88"
        /*0030*/ 	.string	"Build cuda_13.0.r13.0/compiler.36424714_0"
        /*0030*/ 	.string	"-arch sm_100 -m 64 "



//--------------------- .note.nv.cuinfo           --------------------------
	.section	.note.nv.cuinfo,"",@"SHT_NOTE"
	.sectionflags	@"SHF_NOTE_NV_CUINFO"
        /*0018*/ 	.short	0x0002
        /*001a*/ 	.short	0x0064
        /*001c*/ 	.short	0x0082
	.zero		2


//--------------------- .nv.info                  --------------------------
	.section	.nv.info,"",@"SHT_CUDA_INFO"
	.align	4


	//----- nvinfo : EIATTR_REGCOUNT
	.align		4
        /*0000*/ 	.byte	0x04, 0x2f
        /*0002*/ 	.short	(.L_1 - .L_0)
	.align		4
.L_0:
        /*0004*/ 	.word	index@(_Z2rdPi)
        /*0008*/ 	.word	0x0000000a


	//----- nvinfo : EIATTR_FRAME_SIZE
	.align		4
.L_1:
        /*000c*/ 	.byte	0x04, 0x11
        /*000e*/ 	.short	(.L_3 - .L_2)
	.align		4
.L_2:
        /*0010*/ 	.word	index@(_Z2rdPi)
        /*0014*/ 	.word	0x00000000


	//----- nvinfo : EIATTR_MIN_STACK_SIZE
	.align		4
.L_3:
        /*0018*/ 	.byte	0x04, 0x12
        /*001a*/ 	.short	(.L_5 - .L_4)
	.align		4
.L_4:
        /*001c*/ 	.word	index@(_Z2rdPi)
        /*0020*/ 	.word	0x00000000
.L_5:


//--------------------- .nv.compat                --------------------------
	.section	.nv.compat,"",@"SHT_CUDA_COMPAT_INFO"
	.align	4
        /*0000*/ 	.byte	0x02, 0x09, 0x00, 0x00, 0x02, 0x02, 0x01, 0x00, 0x02, 0x05, 0x05, 0x00, 0x03, 0x07, 0x01, 0x01
        /*0010*/ 	.byte	0x02, 0x03, 0x00, 0x00, 0x02, 0x06, 0x01, 0x00, 0x04, 0x0b, 0x08, 0x00, 0x09, 0x00, 0x00, 0x00
        /*0020*/ 	.byte	0x00, 0x00, 0x00, 0x00


//--------------------- .nv.info._Z2rdPi          --------------------------
	.section	.nv.info._Z2rdPi,"",@"SHT_CUDA_INFO"
	.sectionflags	@""
	.align	4


	//----- nvinfo : EIATTR_CUDA_API_VERSION
	.align		4
        /*0000*/ 	.byte	0x04, 0x37
        /*0002*/ 	.short	(.L_7 - .L_6)
.L_6:
        /*0004*/ 	.word	0x00000082


	//----- nvinfo : EIATTR_KPARAM_INFO
	.align		4
.L_7:
        /*0008*/ 	.byte	0x04, 0x17
        /*000a*/ 	.short	(.L_9 - .L_8)
.L_8:
        /*000c*/ 	.word	0x00000000
        /*0010*/ 	.short	0x0000
        /*0012*/ 	.short	0x0000
        /*0014*/ 	.byte	0x00, 0xf5, 0x21, 0x00


	//----- nvinfo : EIATTR_SPARSE_MMA_MASK
	.align		4
.L_9:
        /*0018*/ 	.byte	0x03, 0x50
        /*001a*/ 	.short	0x0000


	//----- nvinfo : EIATTR_MAXREG_COUNT
	.align		4
        /*001c*/ 	.byte	0x03, 0x1b
        /*001e*/ 	.short	0x00ff


	//----- nvinfo : EIATTR_MERCURY_ISA_VERSION
	.align		4
        /*0020*/ 	.byte	0x03, 0x5f
        /*0022*/ 	.short	0x0101


	//----- nvinfo : EIATTR_VRC_CTA_INIT_COUNT
	.align		4
        /*0024*/ 	.byte	0x02, 0x4a
	.zero		1
	.zero		1


	//----- nvinfo : EIATTR_EXIT_INSTR_OFFSETS
	.align		4
        /*0028*/ 	.byte	0x04, 0x1c
        /*002a*/ 	.short	(.L_11 - .L_10)


	//   ....[0]....
.L_10:
        /*002c*/ 	.word	0x00000100


	//----- nvinfo : EIATTR_CBANK_PARAM_SIZE
	.align		4
.L_11:
        /*0030*/ 	.byte	0x03, 0x19
        /*0032*/ 	.short	0x0008


	//----- nvinfo : EIATTR_PARAM_CBANK
	.align		4
        /*0034*/ 	.byte	0x04, 0x0a
        /*0036*/ 	.short	(.L_13 - .L_12)
	.align		4
.L_12:
        /*0038*/ 	.word	index@(.nv.constant0._Z2rdPi)
        /*003c*/ 	.short	0x0380
        /*003e*/ 	.short	0x0008


	//----- nvinfo : EIATTR_SW_WAR
	.align		4
.L_13:
        /*0040*/ 	.byte	0x04, 0x36
        /*0042*/ 	.short	(.L_15 - .L_14)
.L_14:
        /*0044*/ 	.word	0x00000008
.L_15:


//--------------------- .nv.callgraph             --------------------------
	.section	.nv.callgraph,"",@"SHT_CUDA_CALLGRAPH"
	.align	4
	.sectionentsize	8
	.align		4
        /*0000*/ 	.word	0x00000000
	.align		4
        /*0004*/ 	.word	0xffffffff
	.align		4
        /*0008*/ 	.word	0x00000000
	.align		4
        /*000c*/ 	.word	0xfffffffe
	.align		4
        /*0010*/ 	.word	0x00000000
	.align		4
        /*0014*/ 	.word	0xfffffffd
	.align		4
        /*0018*/ 	.word	0x00000000
	.align		4
        /*001c*/ 	.word	0xfffffffc


//--------------------- .text._Z2rdPi             --------------------------
	.section	.text._Z2rdPi,"ax",@progbits
	.align	128
.text._Z2rdPi:
        .type           _Z2rdPi,@function
        .size           _Z2rdPi,(.L_x_1 - _Z2rdPi)
        .other          _Z2rdPi,@"STO_CUDA_ENTRY STV_DEFAULT"
_Z2rdPi:
[----:B------:R-:W-:Y:S01]  /*0000*/  LDC R1, c[0x0][0x37c] ;  /* 0x0000df00ff017b82 */ /* 0x000fe20000000800 */
[----:B------:R-:W0:Y:S07]  /*0010*/  S2R R5, SR_TID.X ;  /* 0x0000000000057919 */ /* 0x000e2e0000002100 */
[----:B------:R-:W0:Y:S01]  /*0020*/  LDC.64 R2, c[0x0][0x380] ;  /* 0x0000e000ff027b82 */ /* 0x000e220000000a00 */
[----:B------:R-:W1:Y:S01]  /*0030*/  LDCU.64 UR4, c[0x0][0x358] ;  /* 0x00006b00ff0477ac */ /* 0x000e620008000a00 */
[----:B0-----:R-:W-:-:S05]  /*0040*/  IMAD.WIDE.U32 R2, R5, 0x4, R2 ;  /* 0x0000000405027825 */ /* 0x001fca00078e0002 */
[----:B-1----:R-:W2:Y:S01]  /*0050*/  LDG.E R5, desc[UR4][R2.64] ;  /* 0x0000000402057981 */ /* 0x002ea2000c1e1900 */
[----:B------:R-:W-:-:S05]  /*0060*/  HFMA2 R4, -RZ, RZ, 0, 0 ;  /* 0x00000000ff047431 */ /* 0x000fca00000001ff */
[----:B--2---:R-:W-:-:S05]  /*0070*/  IMAD.HI R0, R5, -0x7cb1f4a1, R4 ;  /* 0x834e0b5f05007827 */ /* 0x004fca00078e0204 */
[----:B------:R-:W-:-:S04]  /*0080*/  SHF.R.U32.HI R7, RZ, 0x1f, R0 ;  /* 0x0000001fff077819 */ /* 0x000fc80000011600 */
[----:B------:R-:W-:-:S05]  /*0090*/  LEA.HI.SX32 R7, R0, R7, 0x10 ;  /* 0x0000000700077211 */ /* 0x000fca00078f82ff */
[----:B------:R-:W-:-:S04]  /*00a0*/  IMAD R4, R7, -0x1f31d, R5 ;  /* 0xfffe0ce307047824 */ /* 0x000fc800078e0205 */
[----:B------:R-:W-:-:S04]  /*00b0*/  IMAD R4, R4, 0x41a7, RZ ;  /* 0x000041a704047824 */ /* 0x000fc800078e02ff */
[----:B------:R-:W-:-:S05]  /*00c0*/  IMAD R7, R7, -0xb14, R4 ;  /* 0xfffff4ec07077824 */ /* 0x000fca00078e0204 */
[----:B------:R-:W-:-:S13]  /*00d0*/  ISETP.GE.AND P0, PT, R7, RZ, PT ;  /* 0x000000ff0700720c */ /* 0x000fda0003f06270 */
[----:B------:R-:W-:-:S05]  /*00e0*/  @!P0 IADD3 R7, PT, PT, R7, 0x7fffffff, RZ ;  /* 0x7fffffff07078810 */ /* 0x000fca0007ffe0ff */
[----:B------:R-:W-:Y:S01]  /*00f0*/  STG.E desc[UR4][R2.64], R7 ;  /* 0x0000000702007986 */ /* 0x000fe2000c101904 */
[----:B------:R-:W-:Y:S05]  /*0100*/  EXIT ;  /* 0x000000000000794d */ /* 0x000fea0003800000 */
.L_x_0:
[----:B------:R-:W-:-:S00]  /*0110*/  BRA `(.L_x_0) ;  /* 0xfffffffc00fc7947 */ /* 0x000fc0000383ffff */
[----:B------:R-:W-:-:S00]  /*0120*/  NOP ;  /* 0x0000000000007918 */ /* 0x000fc00000000000 */
        /* <DEDUP_REMOVED lines=13> */
.L_x_1:


//--------------------- .nv.shared.reserved.0     --------------------------
	.section	.nv.shared.reserved.0,"aw",@nobits
	.weak		__nv_reservedSMEM_offset_0_alias
	.size		__nv_reservedSMEM_offset_0_alias, 0, 64
	.other		__nv_reservedSMEM_offset_0_alias,@"STO_CUDA_RESERVED_SHARED STV_DEFAULT"
__nv_reservedSMEM_offset_0_alias:
	.zero		0
	.zero		64


//--------------------- .nv.constant0._Z2rdPi     --------------------------
	.section	.nv.constant0._Z2rdPi,"a",@progbits
	.sectionflags	@""
	.align	4
.nv.constant0._Z2rdPi:
	.zero		904


//--------------------- SYMBOLS --------------------------

	.type		.nv.reservedSmem.offset0,@object
	.size		.nv.reservedSmem.offset0,0x4
